//
// Generated by NVIDIA NVVM Compiler
//
// Compiler Build ID: CL-36424714
// Cuda compilation tools, release 13.0, V13.0.88
// Based on NVVM 20.0.0
//

.version 9.0
.target sm_100
.address_size 64

	// .globl	_Z16matrixMultDevicePfS_S_i

.visible .entry _Z16matrixMultDevicePfS_S_i(
	.param .u64 .ptr .align 1 _Z16matrixMultDevicePfS_S_i_param_0,
	.param .u64 .ptr .align 1 _Z16matrixMultDevicePfS_S_i_param_1,
	.param .u64 .ptr .align 1 _Z16matrixMultDevicePfS_S_i_param_2,
	.param .u32 _Z16matrixMultDevicePfS_S_i_param_3
)
{
	.reg .pred 	%p<10>;
	.reg .b32 	%r<40>;
	.reg .b32 	%f<67>;
	.reg .b64 	%rd<67>;

	ld.param.u64 	%rd14, [_Z16matrixMultDevicePfS_S_i_param_0];
	ld.param.u64 	%rd15, [_Z16matrixMultDevicePfS_S_i_param_1];
	ld.param.u32 	%r18, [_Z16matrixMultDevicePfS_S_i_param_3];
	cvta.to.global.u64 	%rd1, %rd15;
	cvta.to.global.u64 	%rd2, %rd14;
	mov.u32 	%r19, %ntid.y;
	mov.u32 	%r20, %ctaid.y;
	mov.u32 	%r21, %tid.y;
	mad.lo.s32 	%r1, %r19, %r20, %r21;
	mov.u32 	%r22, %ntid.x;
	mov.u32 	%r23, %ctaid.x;
	mov.u32 	%r24, %tid.x;
	mad.lo.s32 	%r2, %r22, %r23, %r24;
	max.s32 	%r25, %r1, %r2;
	setp.ge.s32 	%p1, %r25, %r18;
	@%p1 bra 	$L__BB0_13;
	mul.lo.s32 	%r3, %r18, %r1;
	and.b32  	%r4, %r18, 7;
	setp.lt.u32 	%p2, %r18, 8;
	mov.f32 	%f66, 0f00000000;
	mov.b32 	%r38, 0;
	@%p2 bra 	$L__BB0_4;
	and.b32  	%r38, %r18, 2147483640;
	neg.s32 	%r36, %r38;
	mul.wide.s32 	%rd16, %r18, 4;
	add.s64 	%rd3, %rd1, %rd16;
	shl.b32 	%r7, %r18, 3;
	mul.wide.s32 	%rd17, %r18, 8;
	add.s64 	%rd4, %rd1, %rd17;
	mul.wide.s32 	%rd18, %r18, 12;
	add.s64 	%rd5, %rd1, %rd18;
	mul.wide.s32 	%rd19, %r18, 16;
	add.s64 	%rd6, %rd1, %rd19;
	mul.wide.s32 	%rd20, %r18, 20;
	add.s64 	%rd7, %rd1, %rd20;
	mul.wide.s32 	%rd21, %r18, 24;
	add.s64 	%rd8, %rd1, %rd21;
	mul.wide.s32 	%rd22, %r18, 28;
	add.s64 	%rd9, %rd1, %rd22;
	mul.wide.u32 	%rd23, %r3, 4;
	add.s64 	%rd24, %rd23, %rd2;
	add.s64 	%rd66, %rd24, 16;
	mov.f32 	%f66, 0f00000000;
	mov.u32 	%r35, %r2;
$L__BB0_3:
	.pragma "nounroll";
	mul.wide.s32 	%rd25, %r35, 4;
	add.s64 	%rd26, %rd3, %rd25;
	add.s64 	%rd27, %rd4, %rd25;
	add.s64 	%rd28, %rd5, %rd25;
	add.s64 	%rd29, %rd6, %rd25;
	add.s64 	%rd30, %rd7, %rd25;
	add.s64 	%rd31, %rd8, %rd25;
	add.s64 	%rd32, %rd9, %rd25;
	add.s64 	%rd33, %rd1, %rd25;
	ld.global.f32 	%f16, [%rd66+-16];
	ld.global.f32 	%f17, [%rd33];
	fma.rn.f32 	%f18, %f16, %f17, %f66;
	ld.global.f32 	%f19, [%rd66+-12];
	ld.global.f32 	%f20, [%rd26];
	fma.rn.f32 	%f21, %f19, %f20, %f18;
	ld.global.f32 	%f22, [%rd66+-8];
	ld.global.f32 	%f23, [%rd27];
	fma.rn.f32 	%f24, %f22, %f23, %f21;
	ld.global.f32 	%f25, [%rd66+-4];
	ld.global.f32 	%f26, [%rd28];
	fma.rn.f32 	%f27, %f25, %f26, %f24;
	ld.global.f32 	%f28, [%rd66];
	ld.global.f32 	%f29, [%rd29];
	fma.rn.f32 	%f30, %f28, %f29, %f27;
	ld.global.f32 	%f31, [%rd66+4];
	ld.global.f32 	%f32, [%rd30];
	fma.rn.f32 	%f33, %f31, %f32, %f30;
	ld.global.f32 	%f34, [%rd66+8];
	ld.global.f32 	%f35, [%rd31];
	fma.rn.f32 	%f36, %f34, %f35, %f33;
	ld.global.f32 	%f37, [%rd66+12];
	ld.global.f32 	%f38, [%rd32];
	fma.rn.f32 	%f66, %f37, %f38, %f36;
	add.s32 	%r36, %r36, 8;
	add.s32 	%r35, %r35, %r7;
	add.s64 	%rd66, %rd66, 32;
	setp.ne.s32 	%p3, %r36, 0;
	@%p3 bra 	$L__BB0_3;
$L__BB0_4:
	setp.eq.s32 	%p4, %r4, 0;
	@%p4 bra 	$L__BB0_12;
	and.b32  	%r13, %r18, 3;
	setp.lt.u32 	%p5, %r4, 4;
	@%p5 bra 	$L__BB0_7;
	add.s32 	%r27, %r38, %r3;
	mul.wide.u32 	%rd34, %r27, 4;
	add.s64 	%rd35, %rd2, %rd34;
	ld.global.f32 	%f40, [%rd35];
	mad.lo.s32 	%r28, %r38, %r18, %r2;
	mul.wide.s32 	%rd36, %r28, 4;
	add.s64 	%rd37, %rd1, %rd36;
	ld.global.f32 	%f41, [%rd37];
	fma.rn.f32 	%f42, %f40, %f41, %f66;
	cvt.u64.u32 	%rd38, %r3;
	cvt.u64.u32 	%rd39, %r38;
	add.s64 	%rd40, %rd39, %rd38;
	shl.b64 	%rd41, %rd40, 2;
	add.s64 	%rd42, %rd2, %rd41;
	ld.global.f32 	%f43, [%rd42+4];
	mul.wide.s32 	%rd43, %r18, 4;
	add.s64 	%rd44, %rd37, %rd43;
	ld.global.f32 	%f44, [%rd44];
	fma.rn.f32 	%f45, %f43, %f44, %f42;
	ld.global.f32 	%f46, [%rd42+8];
	add.s64 	%rd45, %rd44, %rd43;
	ld.global.f32 	%f47, [%rd45];
	fma.rn.f32 	%f48, %f46, %f47, %f45;
	ld.global.f32 	%f49, [%rd42+12];
	add.s64 	%rd46, %rd45, %rd43;
	ld.global.f32 	%f50, [%rd46];
	fma.rn.f32 	%f66, %f49, %f50, %f48;
	add.s32 	%r38, %r38, 4;
$L__BB0_7:
	setp.eq.s32 	%p6, %r13, 0;
	@%p6 bra 	$L__BB0_12;
	setp.eq.s32 	%p7, %r13, 1;
	@%p7 bra 	$L__BB0_10;
	add.s32 	%r29, %r38, %r3;
	mul.wide.u32 	%rd47, %r29, 4;
	add.s64 	%rd48, %rd2, %rd47;
	ld.global.f32 	%f52, [%rd48];
	mad.lo.s32 	%r30, %r38, %r18, %r2;
	mul.wide.s32 	%rd49, %r30, 4;
	add.s64 	%rd50, %rd1, %rd49;
	ld.global.f32 	%f53, [%rd50];
	fma.rn.f32 	%f54, %f52, %f53, %f66;
	cvt.u64.u32 	%rd51, %r3;
	cvt.u64.u32 	%rd52, %r38;
	add.s64 	%rd53, %rd52, %rd51;
	shl.b64 	%rd54, %rd53, 2;
	add.s64 	%rd55, %rd2, %rd54;
	ld.global.f32 	%f55, [%rd55+4];
	mul.wide.s32 	%rd56, %r18, 4;
	add.s64 	%rd57, %rd50, %rd56;
	ld.global.f32 	%f56, [%rd57];
	fma.rn.f32 	%f66, %f55, %f56, %f54;
	add.s32 	%r38, %r38, 2;
$L__BB0_10:
	and.b32  	%r31, %r18, 1;
	setp.eq.b32 	%p8, %r31, 1;
	not.pred 	%p9, %p8;
	@%p9 bra 	$L__BB0_12;
	add.s32 	%r32, %r38, %r3;
	mul.wide.u32 	%rd58, %r32, 4;
	add.s64 	%rd59, %rd2, %rd58;
	ld.global.f32 	%f57, [%rd59];
	mad.lo.s32 	%r33, %r38, %r18, %r2;
	mul.wide.s32 	%rd60, %r33, 4;
	add.s64 	%rd61, %rd1, %rd60;
	ld.global.f32 	%f58, [%rd61];
	fma.rn.f32 	%f66, %f57, %f58, %f66;
$L__BB0_12:
	ld.param.u64 	%rd65, [_Z16matrixMultDevicePfS_S_i_param_2];
	add.s32 	%r34, %r3, %r2;
	cvta.to.global.u64 	%rd62, %rd65;
	mul.wide.s32 	%rd63, %r34, 4;
	add.s64 	%rd64, %rd62, %rd63;
	st.global.f32 	[%rd64], %f66;
$L__BB0_13:
	ret;

}


// ===== COMPILED SASS (sm_100) =====

	.target	sm_100

	.elftype	@"ET_EXEC"


//--------------------- .note.nv.tkinfo           --------------------------
	.section	.note.nv.tkinfo,"",@"SHT_NOTE"
	.sectionflags	@"SHF_NOTE_NV_TKINFO"
	.tkinfo
        /*0018*/ 	.word	0x00000002
        /*0030*/ 	.string	""
        /*0030*/ 	.string	"ptxas"
        /*0030*/ 	.string	"Cuda compilation tools, release 13.0, V13.0.88"
        /*0030*/ 	.string	"Build cuda_13.0.r13.0/compiler.36424714_0"
        /*0030*/ 	.string	"-arch sm_100 -m 64 "



//--------------------- .note.nv.cuinfo           --------------------------
	.section	.note.nv.cuinfo,"",@"SHT_NOTE"
	.sectionflags	@"SHF_NOTE_NV_CUINFO"
        /*0018*/ 	.short	0x0002
        /*001a*/ 	.short	0x0064
        /*001c*/ 	.short	0x0082
	.zero		2


//--------------------- .nv.info                  --------------------------
	.section	.nv.info,"",@"SHT_CUDA_INFO"
	.align	4


	//----- nvinfo : EIATTR_REGCOUNT
	.align		4
        /*0000*/ 	.byte	0x04, 0x2f
        /*0002*/ 	.short	(.L_1 - .L_0)
	.align		4
.L_0:
        /*0004*/ 	.word	index@(_Z16matrixMultDevicePfS_S_i)
        /*0008*/ 	.word	0x0000001e


	//----- nvinfo : EIATTR_FRAME_SIZE
	.align		4
.L_1:
        /*000c*/ 	.byte	0x04, 0x11
        /*000e*/ 	.short	(.L_3 - .L_2)
	.align		4
.L_2:
        /*0010*/ 	.word	index@(_Z16matrixMultDevicePfS_S_i)
        /*0014*/ 	.word	0x00000000


	//----- nvinfo : EIATTR_MIN_STACK_SIZE
	.align		4
.L_3:
        /*0018*/ 	.byte	0x04, 0x12
        /*001a*/ 	.short	(.L_5 - .L_4)
	.align		4
.L_4:
        /*001c*/ 	.word	index@(_Z16matrixMultDevicePfS_S_i)
        /*0020*/ 	.word	0x00000000
.L_5:


//--------------------- .nv.compat                --------------------------
	.section	.nv.compat,"",@"SHT_CUDA_COMPAT_INFO"
	.align	4
        /*0000*/ 	.byte	0x02, 0x09, 0x00, 0x00, 0x02, 0x02, 0x01, 0x00, 0x02, 0x05, 0x05, 0x00, 0x03, 0x07, 0x01, 0x01
        /*0010*/ 	.byte	0x02, 0x03, 0x00, 0x00, 0x02, 0x06, 0x01, 0x00, 0x04, 0x0b, 0x08, 0x00, 0x09, 0x00, 0x00, 0x00
        /*0020*/ 	.byte	0x00, 0x00, 0x00, 0x00


//--------------------- .nv.info._Z16matrixMultDevicePfS_S_i --------------------------
	.section	.nv.info._Z16matrixMultDevicePfS_S_i,"",@"SHT_CUDA_INFO"
	.sectionflags	@""
	.align	4


	//----- nvinfo : EIATTR_CUDA_API_VERSION
	.align		4
        /*0000*/ 	.byte	0x04, 0x37
        /*0002*/ 	.short	(.L_7 - .L_6)
.L_6:
        /*0004*/ 	.word	0x00000082


	//----- nvinfo : EIATTR_KPARAM_INFO
	.align		4
.L_7:
        /*0008*/ 	.byte	0x04, 0x17
        /*000a*/ 	.short	(.L_9 - .L_8)
.L_8:
        /*000c*/ 	.word	0x00000000
        /*0010*/ 	.short	0x0003
        /*0012*/ 	.short	0x0018
        /*0014*/ 	.byte	0x00, 0xf0, 0x11, 0x00


	//----- nvinfo : EIATTR_KPARAM_INFO
	.align		4
.L_9:
        /*0018*/ 	.byte	0x04, 0x17
        /*001a*/ 	.short	(.L_11 - .L_10)
.L_10:
        /*001c*/ 	.word	0x00000000
        /*0020*/ 	.short	0x0002
        /*0022*/ 	.short	0x0010
        /*0024*/ 	.byte	0x00, 0xf5, 0x21, 0x00


	//----- nvinfo : EIATTR_KPARAM_INFO
	.align		4
.L_11:
        /*0028*/ 	.byte	0x04, 0x17
        /*002a*/ 	.short	(.L_13 - .L_12)
.L_12:
        /*002c*/ 	.word	0x00000000
        /*0030*/ 	.short	0x0001
        /*0032*/ 	.short	0x0008
        /*0034*/ 	.byte	0x00, 0xf5, 0x21, 0x00


	//----- nvinfo : EIATTR_KPARAM_INFO
	.align		4
.L_13:
        /*0038*/ 	.byte	0x04, 0x17
        /*003a*/ 	.short	(.L_15 - .L_14)
.L_14:
        /*003c*/ 	.word	0x00000000
        /*0040*/ 	.short	0x0000
        /*0042*/ 	.short	0x0000
        /*0044*/ 	.byte	0x00, 0xf5, 0x21, 0x00


	//----- nvinfo : EIATTR_SPARSE_MMA_MASK
	.align		4
.L_15:
        /*0048*/ 	.byte	0x03, 0x50
        /*004a*/ 	.short	0x0000


	//----- nvinfo : EIATTR_MAXREG_COUNT
	.align		4
        /*004c*/ 	.byte	0x03, 0x1b
        /*004e*/ 	.short	0x00ff


	//----- nvinfo : EIATTR_MERCURY_ISA_VERSION
	.align		4
        /*0050*/ 	.byte	0x03, 0x5f
        /*0052*/ 	.short	0x0101


	//----- nvinfo : EIATTR_VRC_CTA_INIT_COUNT
	.align		4
        /*0054*/ 	.byte	0x02, 0x4a
	.zero		1
	.zero		1


	//----- nvinfo : EIATTR_EXIT_INSTR_OFFSETS
	.align		4
        /*0058*/ 	.byte	0x04, 0x1c
        /*005a*/ 	.short	(.L_17 - .L_16)


	//   ....[0]....
.L_16:
        /*005c*/ 	.word	0x000000c0


	//   ....[1]....
        /*0060*/ 	.word	0x00000a90


	//----- nvinfo : EIATTR_CBANK_PARAM_SIZE
	.align		4
.L_17:
        /*0064*/ 	.byte	0x03, 0x19
        /*0066*/ 	.short	0x001c


	//----- nvinfo : EIATTR_PARAM_CBANK
	.align		4
        /*0068*/ 	.byte	0x04, 0x0a
        /*006a*/ 	.short	(.L_19 - .L_18)
	.align		4
.L_18:
        /*006c*/ 	.word	index@(.nv.constant0._Z16matrixMultDevicePfS_S_i)
        /*0070*/ 	.short	0x0380
        /*0072*/ 	.short	0x001c


	//----- nvinfo : EIATTR_SW_WAR
	.align		4
.L_19:
        /*0074*/ 	.byte	0x04, 0x36
        /*0076*/ 	.short	(.L_21 - .L_20)
.L_20:
        /*0078*/ 	.word	0x00000008
.L_21:


//--------------------- .nv.callgraph             --------------------------
	.section	.nv.callgraph,"",@"SHT_CUDA_CALLGRAPH"
	.align	4
	.sectionentsize	8
	.align		4
        /*0000*/ 	.word	0x00000000
	.align		4
        /*0004*/ 	.word	0xffffffff
	.align		4
        /*0008*/ 	.word	0x00000000
	.align		4
        /*000c*/ 	.word	0xfffffffe
	.align		4
        /*0010*/ 	.word	0x00000000
	.align		4
        /*0014*/ 	.word	0xfffffffd
	.align		4
        /*0018*/ 	.word	0x00000000
	.align		4
        /*001c*/ 	.word	0xfffffffc


//--------------------- .text._Z16matrixMultDevicePfS_S_i --------------------------
	.section	.text._Z16matrixMultDevicePfS_S_i,"ax",@progbits
	.align	128
        .global         _Z16matrixMultDevicePfS_S_i
        .type           _Z16matrixMultDevicePfS_S_i,@function
        .size           _Z16matrixMultDevicePfS_S_i,(.L_x_5 - _Z16matrixMultDevicePfS_S_i)
        .other          _Z16matrixMultDevicePfS_S_i,@"STO_CUDA_ENTRY STV_DEFAULT"
_Z16matrixMultDevicePfS_S_i:
.text._Z16matrixMultDevicePfS_S_i:
[----:B------:R-:W-:Y:S01]  /*0000*/  LDC R1, c[0x0][0x37c] ;  /* 0x0000df00ff017b82 */ /* 0x000fe20000000800 */
[----:B------:R-:W0:Y:S01]  /*0010*/  S2R R13, SR_CTAID.Y ;  /* 0x00000000000d7919 */ /* 0x000e220000002600 */
[----:B------:R-:W0:Y:S01]  /*0020*/  LDCU UR4, c[0x0][0x364] ;  /* 0x00006c80ff0477ac */ /* 0x000e220008000800 */
[----:B------:R-:W0:Y:S01]  /*0030*/  S2R R0, SR_TID.Y ;  /* 0x0000000000007919 */ /* 0x000e220000002200 */
[----:B------:R-:W1:Y:S01]  /*0040*/  LDCU UR5, c[0x0][0x360] ;  /* 0x00006c00ff0577ac */ /* 0x000e620008000800 */
[----:B------:R-:W1:Y:S01]  /*0050*/  S2R R2, SR_CTAID.X ;  /* 0x0000000000027919 */ /* 0x000e620000002500 */
[----:B------:R-:W2:Y:S01]  /*0060*/  LDCU UR20, c[0x0][0x398] ;  /* 0x00007300ff1477ac */ /* 0x000ea20008000800 */
[----:B------:R-:W1:Y:S01]  /*0070*/  S2R R3, SR_TID.X ;  /* 0x0000000000037919 */ /* 0x000e620000002100 */
[----:B0-----:R-:W-:Y:S02]  /*0080*/  IMAD R13, R13, UR4, R0 ;  /* 0x000000040d0d7c24 */ /* 0x001fe4000f8e0200 */
[----:B-1----:R-:W-:-:S05]  /*0090*/  IMAD R0, R2, UR5, R3 ;  /* 0x0000000502007c24 */ /* 0x002fca000f8e0203 */
[----:B------:R-:W-:-:S04]  /*00a0*/  VIMNMX R2, PT, PT, R13, R0, !PT ;  /* 0x000000000d027248 */ /* 0x000fc80007fe0100 */
[----:B--2---:R-:W-:-:S13]  /*00b0*/  ISETP.GE.AND P0, PT, R2, UR20, PT ;  /* 0x0000001402007c0c */ /* 0x004fda000bf06270 */
[----:B------:R-:W-:Y:S05]  /*00c0*/  @P0 EXIT ;  /* 0x000000000000094d */ /* 0x000fea0003800000 */
[----:B------:R-:W-:Y:S01]  /*00d0*/  UISETP.GE.U32.AND UP0, UPT, UR20, 0x8, UPT ;  /* 0x000000081400788c */ /* 0x000fe2000bf06070 */
[----:B------:R-:W-:Y:S02]  /*00e0*/  HFMA2 R12, -RZ, RZ, 0, 0 ;  /* 0x00000000ff0c7431 */ /* 0x000fe400000001ff */
[----:B------:R-:W-:Y:S01]  /*00f0*/  IMAD R13, R13, UR20, RZ ;  /* 0x000000140d0d7c24 */ /* 0x000fe2000f8e02ff */
[----:B------:R-:W-:Y:S01]  /*0100*/  UMOV UR4, URZ ;  /* 0x000000ff00047c82 */ /* 0x000fe20008000000 */
[----:B------:R-:W0:Y:S04]  /*0110*/  LDCU.64 UR18, c[0x0][0x358] ;  /* 0x00006b00ff1277ac */ /* 0x000e280008000a00 */
[----:B------:R-:W-:Y:S05]  /*0120*/  BRA.U !UP0, `(.L_x_0) ;  /* 0x0000000508047547 */ /* 0x000fea000b800000 */
[----:B------:R-:W1:Y:S01]  /*0130*/  LDCU.128 UR24, c[0x0][0x380] ;  /* 0x00007000ff1877ac */ /* 0x000e620008000c00 */
[----:B------:R-:W-:Y:S02]  /*0140*/  MOV R12, RZ ;  /* 0x000000ff000c7202 */ /* 0x000fe40000000f00 */
[----:B------:R-:W-:Y:S01]  /*0150*/  MOV R14, R0 ;  /* 0x00000000000e7202 */ /* 0x000fe20000000f00 */
[----:B------:R-:W-:-:S04]  /*0160*/  ULOP3.LUT UR4, UR20, 0x7ffffff8, URZ, 0xc0, !UPT ;  /* 0x7ffffff814047892 */ /* 0x000fc8000f8ec0ff */
[----:B------:R-:W-:Y:S01]  /*0170*/  UIADD3 UR5, UPT, UPT, -UR4, URZ, URZ ;  /* 0x000000ff04057290 */ /* 0x000fe2000fffe1ff */
[----:B-1----:R-:W-:Y:S01]  /*0180*/  MOV R2, UR24 ;  /* 0x0000001800027c02 */ /* 0x002fe20008000f00 */
[----:B------:R-:W-:Y:S01]  /*0190*/  UIMAD.WIDE UR6, UR20, 0x8, UR26 ;  /* 0x00000008140678a5 */ /* 0x000fe2000f8e021a */
[----:B------:R-:W-:Y:S01]  /*01a0*/  MOV R3, UR25 ;  /* 0x0000001900037c02 */ /* 0x000fe20008000f00 */
[----:B------:R-:W-:Y:S02]  /*01b0*/  UIMAD.WIDE UR8, UR20, 0xc, UR26 ;  /* 0x0000000c140878a5 */ /* 0x000fe4000f8e021a */
[----:B------:R-:W-:Y:S01]  /*01c0*/  UIMAD.WIDE UR10, UR20, 0x10, UR26 ;  /* 0x00000010140a78a5 */ /* 0x000fe2000f8e021a */
[----:B------:R-:W-:Y:S01]  /*01d0*/  IMAD.WIDE.U32 R2, R13, 0x4, R2 ;  /* 0x000000040d027825 */ /* 0x000fe200078e0002 */
[----:B------:R-:W-:Y:S02]  /*01e0*/  UIMAD.WIDE UR12, UR20, 0x14, UR26 ;  /* 0x00000014140c78a5 */ /* 0x000fe4000f8e021a */
[----:B------:R-:W-:Y:S01]  /*01f0*/  UIMAD.WIDE UR14, UR20, 0x18, UR26 ;  /* 0x00000018140e78a5 */ /* 0x000fe2000f8e021a */
[----:B------:R-:W-:Y:S01]  /*0200*/  IADD3 R2, P0, PT, R2, 0x10, RZ ;  /* 0x0000001002027810 */ /* 0x000fe20007f1e0ff */
[----:B------:R-:W-:-:S03]  /*0210*/  UIMAD.WIDE UR16, UR20, 0x1c, UR26 ;  /* 0x0000001c141078a5 */ /* 0x000fc6000f8e021a */
[----:B------:R-:W-:-:S09]  /*0220*/  IADD3.X R3, PT, PT, RZ, R3, RZ, P0, !PT ;  /* 0x00000003ff037210 */ /* 0x000fd200007fe4ff */
.L_x_1:
[----:B------:R-:W-:Y:S01]  /*0230*/  UIMAD.WIDE UR22, UR20, 0x4, UR26 ;  /* 0x00000004141678a5 */ /* 0x000fe2000f8e021a */
[----:B------:R-:W-:Y:S02]  /*0240*/  IMAD.MOV.U32 R23, RZ, RZ, 0x4 ;  /* 0x00000004ff177424 */ /* 0x000fe400078e00ff */
[----:B------:R-:W-:Y:S01]  /*0250*/  HFMA2 R11, -RZ, RZ, 0, 2.384185791015625e-07 ;  /* 0x00000004ff0b7431 */ /* 0x000fe200000001ff */
[----:B------:R-:W-:Y:S01]  /*0260*/  MOV R25, 0x4 ;  /* 0x0000000400197802 */ /* 0x000fe20000000f00 */
[----:B0-----:R-:W2:Y:S01]  /*0270*/  LDG.E R21, desc[UR18][R2.64+-0x10] ;  /* 0xfffff01202157981 */ /* 0x001ea2000c1e1900 */
[C---:B------:R-:W-:Y:S01]  /*0280*/  IMAD.WIDE R22, R14.reuse, R23, UR26 ;  /* 0x0000001a0e167e25 */ /* 0x040fe2000f8e0217 */
[----:B------:R-:W-:Y:S02]  /*0290*/  MOV R8, UR22 ;  /* 0x0000001600087c02 */ /* 0x000fe40008000f00 */
[----:B------:R-:W-:Y:S01]  /*02a0*/  MOV R9, UR23 ;  /* 0x0000001700097c02 */ /* 0x000fe20008000f00 */
[----:B------:R-:W3:Y:S02]  /*02b0*/  LDG.E R19, desc[UR18][R2.64+-0xc] ;  /* 0xfffff41202137981 */ /* 0x000ee4000c1e1900 */
[----:B------:R-:W-:-:S02]  /*02c0*/  IMAD.WIDE R8, R14, 0x4, R8 ;  /* 0x000000040e087825 */ /* 0x000fc400078e0208 */
[----:B------:R-:W2:Y:S01]  /*02d0*/  LDG.E R22, desc[UR18][R22.64] ;  /* 0x0000001216167981 */ /* 0x000ea2000c1e1900 */
[----:B------:R-:W-:Y:S01]  /*02e0*/  MOV R5, 0x4 ;  /* 0x0000000400057802 */ /* 0x000fe20000000f00 */
[C---:B------:R-:W-:Y:S02]  /*02f0*/  IMAD.WIDE R24, R14.reuse, R25, UR6 ;  /* 0x000000060e187e25 */ /* 0x040fe4000f8e0219 */
[----:B------:R0:W3:Y:S02]  /*0300*/  LDG.E R20, desc[UR18][R8.64] ;  /* 0x0000001208147981 */ /* 0x0000e4000c1e1900 */
[----:B------:R-:W-:Y:S02]  /*0310*/  IMAD.WIDE R10, R14, R11, UR8 ;  /* 0x000000080e0a7e25 */ /* 0x000fe4000f8e020b */
[----:B------:R-:W4:Y:S04]  /*0320*/  LDG.E R18, desc[UR18][R24.64] ;  /* 0x0000001218127981 */ /* 0x000f28000c1e1900 */
[----:B------:R-:W4:Y:S01]  /*0330*/  LDG.E R17, desc[UR18][R2.64+-0x8] ;  /* 0xfffff81202117981 */ /* 0x000f22000c1e1900 */
[----:B0-----:R-:W-:-:S02]  /*0340*/  HFMA2 R9, -RZ, RZ, 0, 2.384185791015625e-07 ;  /* 0x00000004ff097431 */ /* 0x001fc400000001ff */
[----:B------:R-:W-:Y:S01]  /*0350*/  IMAD.MOV.U32 R7, RZ, RZ, 0x4 ;  /* 0x00000004ff077424 */ /* 0x000fe200078e00ff */
[----:B------:R0:W5:Y:S01]  /*0360*/  LDG.E R16, desc[UR18][R10.64] ;  /* 0x000000120a107981 */ /* 0x000162000c1e1900 */
[----:B------:R-:W-:-:S03]  /*0370*/  IMAD.WIDE R4, R14, R5, UR10 ;  /* 0x0000000a0e047e25 */ /* 0x000fc6000f8e0205 */
[----:B------:R-:W5:Y:S01]  /*0380*/  LDG.E R15, desc[UR18][R2.64+-0x4] ;  /* 0xfffffc12020f7981 */ /* 0x000f62000c1e1900 */
[C---:B------:R-:W-:Y:S01]  /*0390*/  IMAD.WIDE R6, R14.reuse, R7, UR12 ;  /* 0x0000000c0e067e25 */ /* 0x040fe2000f8e0207 */
[----:B------:R-:W-:Y:S02]  /*03a0*/  MOV R27, 0x4 ;  /* 0x00000004001b7802 */ /* 0x000fe40000000f00 */
[----:B------:R1:W5:Y:S01]  /*03b0*/  LDG.E R4, desc[UR18][R4.64] ;  /* 0x0000001204047981 */ /* 0x000362000c1e1900 */
[----:B------:R-:W-:-:S03]  /*03c0*/  IMAD.WIDE R8, R14, R9, UR14 ;  /* 0x0000000e0e087e25 */ /* 0x000fc6000f8e0209 */
[----:B------:R-:W5:Y:S01]  /*03d0*/  LDG.E R23, desc[UR18][R2.64] ;  /* 0x0000001202177981 */ /* 0x000f62000c1e1900 */
[----:B0-----:R-:W-:-:S03]  /*03e0*/  IMAD.WIDE R10, R14, R27, UR16 ;  /* 0x000000100e0a7e25 */ /* 0x001fc6000f8e021b */
[----:B------:R-:W5:Y:S04]  /*03f0*/  LDG.E R7, desc[UR18][R6.64] ;  /* 0x0000001206077981 */ /* 0x000f68000c1e1900 */
[----:B------:R-:W5:Y:S04]  /*0400*/  LDG.E R24, desc[UR18][R2.64+0x4] ;  /* 0x0000041202187981 */ /* 0x000f68000c1e1900 */
[----:B------:R-:W5:Y:S04]  /*0410*/  LDG.E R8, desc[UR18][R8.64] ;  /* 0x0000001208087981 */ /* 0x000f68000c1e1900 */
[----:B------:R-:W5:Y:S04]  /*0420*/  LDG.E R25, desc[UR18][R2.64+0x8] ;  /* 0x0000081202197981 */ /* 0x000f68000c1e1900 */
[----:B------:R-:W5:Y:S04]  /*0430*/  LDG.E R10, desc[UR18][R10.64] ;  /* 0x000000120a0a7981 */ /* 0x000f68000c1e1900 */
[----:B------:R0:W5:Y:S01]  /*0440*/  LDG.E R27, desc[UR18][R2.64+0xc] ;  /* 0x00000c12021b7981 */ /* 0x000162000c1e1900 */
[----:B------:R-:W-:-:S04]  /*0450*/  UIADD3 UR5, UPT, UPT, UR5, 0x8, URZ ;  /* 0x0000000805057890 */ /* 0x000fc8000fffe0ff */
[----:B------:R-:W-:Y:S01]  /*0460*/  UISETP.NE.AND UP0, UPT, UR5, URZ, UPT ;  /* 0x000000ff0500728c */ /* 0x000fe2000bf05270 */
[----:B-1----:R-:W-:Y:S02]  /*0470*/  MOV R5, UR20 ;  /* 0x0000001400057c02 */ /* 0x002fe40008000f00 */
[----:B0-----:R-:W-:Y:S02]  /*0480*/  IADD3 R2, P0, PT, R2, 0x20, RZ ;  /* 0x0000002002027810 */ /* 0x001fe40007f1e0ff */
[----:B------:R-:W-:Y:S02]  /*0490*/  LEA R14, R5, R14, 0x3 ;  /* 0x0000000e050e7211 */ /* 0x000fe400078e18ff */
[----:B------:R-:W-:Y:S01]  /*04a0*/  IADD3.X R3, PT, PT, RZ, R3, RZ, P0, !PT ;  /* 0x00000003ff037210 */ /* 0x000fe200007fe4ff */
[----:B--2---:R-:W-:-:S04]  /*04b0*/  FFMA R22, R21, R22, R12 ;  /* 0x0000001615167223 */ /* 0x004fc8000000000c */
[----:B---3--:R-:W-:-:S04]  /*04c0*/  FFMA R20, R19, R20, R22 ;  /* 0x0000001413147223 */ /* 0x008fc80000000016 */
[----:B----4-:R-:W-:-:S04]  /*04d0*/  FFMA R18, R17, R18, R20 ;  /* 0x0000001211127223 */ /* 0x010fc80000000014 */
[----:B-----5:R-:W-:-:S04]  /*04e0*/  FFMA R16, R15, R16, R18 ;  /* 0x000000100f107223 */ /* 0x020fc80000000012 */
[----:B------:R-:W-:-:S04]  /*04f0*/  FFMA R23, R23, R4, R16 ;  /* 0x0000000417177223 */ /* 0x000fc80000000010 */
[----:B------:R-:W-:-:S04]  /*0500*/  FFMA R24, R24, R7, R23 ;  /* 0x0000000718187223 */ /* 0x000fc80000000017 */
[----:B------:R-:W-:-:S04]  /*0510*/  FFMA R8, R25, R8, R24 ;  /* 0x0000000819087223 */ /* 0x000fc80000000018 */
[----:B------:R-:W-:Y:S01]  /*0520*/  FFMA R12, R27, R10, R8 ;  /* 0x0000000a1b0c7223 */ /* 0x000fe20000000008 */
[----:B------:R-:W-:Y:S06]  /*0530*/  BRA.U UP0, `(.L_x_1) ;  /* 0xfffffffd003c7547 */ /* 0x000fec000b83ffff */
.L_x_0:
[----:B------:R-:W-:-:S04]  /*0540*/  ULOP3.LUT UR6, UR20, 0x7, URZ, 0xc0, !UPT ;  /* 0x0000000714067892 */ /* 0x000fc8000f8ec0ff */
[----:B------:R-:W-:-:S09]  /*0550*/  UISETP.NE.AND UP0, UPT, UR6, URZ, UPT ;  /* 0x000000ff0600728c */ /* 0x000fd2000bf05270 */
[----:B------:R-:W-:Y:S05]  /*0560*/  BRA.U !UP0, `(.L_x_2) ;  /* 0x0000000508387547 */ /* 0x000fea000b800000 */
[----:B------:R-:W-:Y:S02]  /*0570*/  UISETP.GE.U32.AND UP0, UPT, UR6, 0x4, UPT ;  /* 0x000000040600788c */ /* 0x000fe4000bf06070 */
[----:B------:R-:W-:-:S04]  /*0580*/  ULOP3.LUT UR5, UR20, 0x3, URZ, 0xc0, !UPT ;  /* 0x0000000314057892 */ /* 0x000fc8000f8ec0ff */
[----:B------:R-:W-:-:S03]  /*0590*/  UISETP.NE.AND UP1, UPT, UR5, URZ, UPT ;  /* 0x000000ff0500728c */ /* 0x000fc6000bf25270 */
[----:B------:R-:W-:Y:S08]  /*05a0*/  BRA.U !UP0, `(.L_x_3) ;  /* 0x00000001087c7547 */ /* 0x000ff0000b800000 */
[----:B------:R-:W1:Y:S01]  /*05b0*/  LDC.64 R6, c[0x0][0x388] ;  /* 0x0000e200ff067b82 */ /* 0x000e620000000a00 */
[----:B------:R-:W2:Y:S01]  /*05c0*/  LDCU.64 UR6, c[0x0][0x380] ;  /* 0x00007000ff0677ac */ /* 0x000ea20008000a00 */
[----:B------:R-:W-:Y:S01]  /*05d0*/  IMAD.U32 R9, RZ, RZ, UR4 ;  /* 0x00000004ff097e24 */ /* 0x000fe2000f8e00ff */
[C---:B------:R-:W-:Y:S02]  /*05e0*/  IADD3 R3, PT, PT, R13.reuse, UR4, RZ ;  /* 0x000000040d037c10 */ /* 0x040fe4000fffe0ff */
[----:B------:R-:W-:Y:S01]  /*05f0*/  IADD3 R10, P0, PT, R13, UR4, RZ ;  /* 0x000000040d0a7c10 */ /* 0x000fe2000ff1e0ff */
[----:B------:R-:W-:Y:S01]  /*0600*/  IMAD R9, R9, UR20, R0 ;  /* 0x0000001409097c24 */ /* 0x000fe2000f8e0200 */
[----:B------:R-:W-:Y:S01]  /*0610*/  MOV R11, UR20 ;  /* 0x00000014000b7c02 */ /* 0x000fe20008000f00 */
[----:B------:R-:W3:Y:S01]  /*0620*/  LDC.64 R4, c[0x0][0x380] ;  /* 0x0000e000ff047b82 */ /* 0x000ee20000000a00 */
[----:B------:R-:W-:Y:S01]  /*0630*/  MOV R15, UR20 ;  /* 0x00000014000f7c02 */ /* 0x000fe20008000f00 */
[----:B-1----:R-:W-:Y:S01]  /*0640*/  IMAD.WIDE R6, R9, 0x4, R6 ;  /* 0x0000000409067825 */ /* 0x002fe200078e0206 */
[----:B------:R-:W-:-:S05]  /*0650*/  MOV R9, UR20 ;  /* 0x0000001400097c02 */ /* 0x000fca0008000f00 */
[----:B------:R-:W-:Y:S02]  /*0660*/  IMAD.WIDE R8, R9, 0x4, R6 ;  /* 0x0000000409087825 */ /* 0x000fe400078e0206 */
[----:B0-----:R-:W4:Y:S02]  /*0670*/  LDG.E R6, desc[UR18][R6.64] ;  /* 0x0000001206067981 */ /* 0x001f24000c1e1900 */
[----:B---3--:R-:W-:Y:S01]  /*0680*/  IMAD.WIDE.U32 R4, R3, 0x4, R4 ;  /* 0x0000000403047825 */ /* 0x008fe200078e0004 */
[----:B------:R-:W-:Y:S01]  /*0690*/  IADD3.X R3, PT, PT, RZ, RZ, RZ, P0, !PT ;  /* 0x000000ffff037210 */ /* 0x000fe200007fe4ff */
[----:B------:R-:W3:Y:S01]  /*06a0*/  LDG.E R17, desc[UR18][R8.64] ;  /* 0x0000001208117981 */ /* 0x000ee2000c1e1900 */
[----:B--2---:R-:W-:-:S03]  /*06b0*/  LEA R2, P0, R10, UR6, 0x2 ;  /* 0x000000060a027c11 */ /* 0x004fc6000f8010ff */
[----:B------:R-:W4:Y:S01]  /*06c0*/  LDG.E R5, desc[UR18][R4.64] ;  /* 0x0000001204057981 */ /* 0x000f22000c1e1900 */
[----:B------:R-:W-:Y:S01]  /*06d0*/  LEA.HI.X R3, R10, UR7, R3, 0x2, P0 ;  /* 0x000000070a037c11 */ /* 0x000fe200080f1403 */
[----:B------:R-:W-:-:S04]  /*06e0*/  IMAD.WIDE R10, R11, 0x4, R8 ;  /* 0x000000040b0a7825 */ /* 0x000fc800078e0208 */
[----:B------:R-:W3:Y:S01]  /*06f0*/  LDG.E R16, desc[UR18][R2.64+0x4] ;  /* 0x0000041202107981 */ /* 0x000ee2000c1e1900 */
[----:B------:R-:W-:-:S03]  /*0700*/  IMAD.WIDE R14, R15, 0x4, R10 ;  /* 0x000000040f0e7825 */ /* 0x000fc600078e020a */
[----:B------:R-:W2:Y:S04]  /*0710*/  LDG.E R19, desc[UR18][R10.64] ;  /* 0x000000120a137981 */ /* 0x000ea8000c1e1900 */
[----:B------:R-:W2:Y:S04]  /*0720*/  LDG.E R18, desc[UR18][R2.64+0x8] ;  /* 0x0000081202127981 */ /* 0x000ea8000c1e1900 */
[----:B------:R-:W5:Y:S04]  /*0730*/  LDG.E R20, desc[UR18][R2.64+0xc] ;  /* 0x00000c1202147981 */ /* 0x000f68000c1e1900 */
[----:B------:R-:W5:Y:S01]  /*0740*/  LDG.E R14, desc[UR18][R14.64] ;  /* 0x000000120e0e7981 */ /* 0x000f62000c1e1900 */
[----:B------:R-:W-:Y:S01]  /*0750*/  UIADD3 UR4, UPT, UPT, UR4, 0x4, URZ ;  /* 0x0000000404047890 */ /* 0x000fe2000fffe0ff */
[----:B----4-:R-:W-:-:S04]  /*0760*/  FFMA R5, R5, R6, R12 ;  /* 0x0000000605057223 */ /* 0x010fc8000000000c */
[----:B---3--:R-:W-:-:S04]  /*0770*/  FFMA R5, R16, R17, R5 ;  /* 0x0000001110057223 */ /* 0x008fc80000000005 */
[----:B--2---:R-:W-:-:S04]  /*0780*/  FFMA R5, R18, R19, R5 ;  /* 0x0000001312057223 */ /* 0x004fc80000000005 */
[----:B-----5:R-:W-:-:S07]  /*0790*/  FFMA R12, R20, R14, R5 ;  /* 0x0000000e140c7223 */ /* 0x020fce0000000005 */
.L_x_3:
[----:B------:R-:W-:Y:S05]  /*07a0*/  BRA.U !UP1, `(.L_x_2) ;  /* 0x0000000109a87547 */ /* 0x000fea000b800000 */
[----:B------:R-:W-:Y:S01]  /*07b0*/  UISETP.NE.AND UP0, UPT, UR5, 0x1, UPT ;  /* 0x000000010500788c */ /* 0x000fe2000bf05270 */
[----:B------:R-:W-:Y:S01]  /*07c0*/  MOV R7, UR4 ;  /* 0x0000000400077c02 */ /* 0x000fe20008000f00 */
[----:B------:R-:W-:Y:S02]  /*07d0*/  ULOP3.LUT UR5, UR20, 0x1, URZ, 0xc0, !UPT ;  /* 0x0000000114057892 */ /* 0x000fe4000f8ec0ff */
[----:B------:R-:W-:Y:S02]  /*07e0*/  MOV R15, UR20 ;  /* 0x00000014000f7c02 */ /* 0x000fe40008000f00 */
[----:B------:R-:W-:Y:S01]  /*07f0*/  UISETP.NE.U32.AND UP1, UPT, UR5, 0x1, UPT ;  /* 0x000000010500788c */ /* 0x000fe2000bf25070 */
[----:B------:R-:W-:-:S04]  /*0800*/  PLOP3.LUT P1, PT, PT, PT, UP0, 0x80, 0x8 ;  /* 0x000000000008781c */ /* 0x000fc80003f2f008 */
[----:B------:R-:W1:Y:S01]  /*0810*/  @UP0 LDCU.128 UR8, c[0x0][0x380] ;  /* 0x00007000ff0807ac */ /* 0x000e620008000c00 */
[----:B------:R-:W-:Y:S01]  /*0820*/  PLOP3.LUT P0, PT, PT, PT, UP1, 0x80, 0x8 ;  /* 0x000000000008781c */ /* 0x000fe20003f0f018 */
[----:B------:R-:W2:Y:S04]  /*0830*/  @UP0 LDCU.64 UR6, c[0x0][0x380] ;  /* 0x00007000ff0607ac */ /* 0x000ea80008000a00 */
[----:B------:R-:W3:Y:S03]  /*0840*/  @!UP1 LDCU.128 UR12, c[0x0][0x380] ;  /* 0x00007000ff0c97ac */ /* 0x000ee60008000c00 */
[C---:B------:R-:W-:Y:S02]  /*0850*/  @P1 IADD3 R3, PT, PT, R13.reuse, UR4, RZ ;  /* 0x000000040d031c10 */ /* 0x040fe4000fffe0ff */
[----:B------:R-:W-:Y:S01]  /*0860*/  @P1 IADD3 R6, P2, PT, R13, UR4, RZ ;  /* 0x000000040d061c10 */ /* 0x000fe2000ff5e0ff */
[----:B------:R-:W-:Y:S01]  /*0870*/  @UP0 UIADD3 UR4, UPT, UPT, UR4, 0x2, URZ ;  /* 0x0000000204040890 */ /* 0x000fe2000fffe0ff */
[----:B-1----:R-:W-:Y:S01]  /*0880*/  MOV R11, UR9 ;  /* 0x00000009000b7c02 */ /* 0x002fe20008000f00 */
[----:B------:R-:W-:Y:S01]  /*0890*/  IMAD.U32 R10, RZ, RZ, UR8 ;  /* 0x00000008ff0a7e24 */ /* 0x000fe2000f8e00ff */
[----:B------:R-:W-:-:S02]  /*08a0*/  MOV R4, UR10 ;  /* 0x0000000a00047c02 */ /* 0x000fc40008000f00 */
[----:B------:R-:W-:Y:S01]  /*08b0*/  MOV R5, UR11 ;  /* 0x0000000b00057c02 */ /* 0x000fe20008000f00 */
[----:B------:R-:W-:-:S04]  /*08c0*/  @P1 IMAD.WIDE.U32 R10, R3, 0x4, R10 ;  /* 0x00000004030a1825 */ /* 0x000fc800078e000a */
[----:B------:R-:W-:Y:S01]  /*08d0*/  @P1 IMAD R3, R7, UR20, R0 ;  /* 0x0000001407031c24 */ /* 0x000fe2000f8e0200 */
[----:B------:R-:W-:Y:S01]  /*08e0*/  @P1 IADD3.X R7, PT, PT, RZ, RZ, RZ, P2, !PT ;  /* 0x000000ffff071210 */ /* 0x000fe200017fe4ff */
[----:B------:R-:W-:Y:S01]  /*08f0*/  IMAD.U32 R19, RZ, RZ, UR4 ;  /* 0x00000004ff137e24 */ /* 0x000fe2000f8e00ff */
[C---:B--2---:R-:W-:Y:S01]  /*0900*/  @P1 LEA R2, P2, R6.reuse, UR6, 0x2 ;  /* 0x0000000606021c11 */ /* 0x044fe2000f8410ff */
[----:B------:R-:W-:Y:S01]  /*0910*/  @P1 IMAD.WIDE R4, R3, 0x4, R4 ;  /* 0x0000000403041825 */ /* 0x000fe200078e0204 */
[----:B------:R-:W-:Y:S01]  /*0920*/  @!P0 IADD3 R17, PT, PT, R13, UR4, RZ ;  /* 0x000000040d118c10 */ /* 0x000fe2000fffe0ff */
[----:B0-----:R-:W2:Y:S01]  /*0930*/  @P1 LDG.E R11, desc[UR18][R10.64] ;  /* 0x000000120a0b1981 */ /* 0x001ea2000c1e1900 */
[----:B------:R-:W-:Y:S01]  /*0940*/  @P1 LEA.HI.X R3, R6, UR7, R7, 0x2, P2 ;  /* 0x0000000706031c11 */ /* 0x000fe200090f1407 */
[----:B------:R-:W-:Y:S01]  /*0950*/  @!P0 IMAD R19, R19, UR20, R0 ;  /* 0x0000001413138c24 */ /* 0x000fe2000f8e0200 */
[----:B---3--:R-:W-:Y:S01]  /*0960*/  MOV R6, UR12 ;  /* 0x0000000c00067c02 */ /* 0x008fe20008000f00 */
[----:B------:R-:W-:Y:S01]  /*0970*/  @P1 IMAD.WIDE R14, R15, 0x4, R4 ;  /* 0x000000040f0e1825 */ /* 0x000fe200078e0204 */
[----:B------:R-:W-:Y:S01]  /*0980*/  MOV R7, UR13 ;  /* 0x0000000d00077c02 */ /* 0x000fe20008000f00 */
[----:B------:R-:W2:Y:S01]  /*0990*/  @P1 LDG.E R4, desc[UR18][R4.64] ;  /* 0x0000001204041981 */ /* 0x000ea2000c1e1900 */
[----:B------:R-:W-:-:S02]  /*09a0*/  MOV R8, UR14 ;  /* 0x0000000e00087c02 */ /* 0x000fc40008000f00 */
[----:B------:R-:W-:Y:S01]  /*09b0*/  MOV R9, UR15 ;  /* 0x0000000f00097c02 */ /* 0x000fe20008000f00 */
[----:B------:R-:W-:Y:S01]  /*09c0*/  @!P0 IMAD.WIDE.U32 R6, R17, 0x4, R6 ;  /* 0x0000000411068825 */ /* 0x000fe200078e0006 */
[----:B------:R-:W3:Y:S03]  /*09d0*/  @P1 LDG.E R14, desc[UR18][R14.64] ;  /* 0x000000120e0e1981 */ /* 0x000ee6000c1e1900 */
[----:B------:R-:W-:Y:S01]  /*09e0*/  @!P0 IMAD.WIDE R8, R19, 0x4, R8 ;  /* 0x0000000413088825 */ /* 0x000fe200078e0208 */
[----:B------:R-:W3:Y:S04]  /*09f0*/  @P1 LDG.E R2, desc[UR18][R2.64+0x4] ;  /* 0x0000041202021981 */ /* 0x000ee8000c1e1900 */
[----:B------:R-:W4:Y:S04]  /*0a00*/  @!P0 LDG.E R7, desc[UR18][R6.64] ;  /* 0x0000001206078981 */ /* 0x000f28000c1e1900 */
[----:B------:R-:W4:Y:S01]  /*0a10*/  @!P0 LDG.E R8, desc[UR18][R8.64] ;  /* 0x0000001208088981 */ /* 0x000f22000c1e1900 */
[----:B--2---:R-:W-:-:S04]  /*0a20*/  @P1 FFMA R11, R11, R4, R12 ;  /* 0x000000040b0b1223 */ /* 0x004fc8000000000c */
[----:B---3--:R-:W-:-:S04]  /*0a30*/  @P1 FFMA R12, R2, R14, R11 ;  /* 0x0000000e020c1223 */ /* 0x008fc8000000000b */
[----:B----4-:R-:W-:-:S07]  /*0a40*/  @!P0 FFMA R12, R7, R8, R12 ;  /* 0x00000008070c8223 */ /* 0x010fce000000000c */
.L_x_2:
[----:B------:R-:W1:Y:S01]  /*0a50*/  LDC.64 R2, c[0x0][0x390] ;  /* 0x0000e400ff027b82 */ /* 0x000e620000000a00 */
[----:B------:R-:W-:-:S05]  /*0a60*/  IADD3 R13, PT, PT, R0, R13, RZ ;  /* 0x0000000d000d7210 */ /* 0x000fca0007ffe0ff */
[----:B-1----:R-:W-:-:S05]  /*0a70*/  IMAD.WIDE R2, R13, 0x4, R2 ;  /* 0x000000040d027825 */ /* 0x002fca00078e0202 */
[----:B0-----:R-:W-:Y:S01]  /*0a80*/  STG.E desc[UR18][R2.64], R12 ;  /* 0x0000000c02007986 */ /* 0x001fe2000c101912 */
[----:B------:R-:W-:Y:S05]  /*0a90*/  EXIT ;  /* 0x000000000000794d */ /* 0x000fea0003800000 */
.L_x_4:
[----:B------:R-:W-:-:S00]  /*0aa0*/  BRA `(.L_x_4) ;  /* 0xfffffffc00fc7947 */ /* 0x000fc0000383ffff */
[----:B------:R-:W-:-:S00]  /*0ab0*/  NOP ;  /* 0x0000000000007918 */ /* 0x000fc00000000000 */
        /* <DEDUP_REMOVED lines=12> */
.L_x_5:


//--------------------- .nv.shared.reserved.0     --------------------------
	.section	.nv.shared.reserved.0,"aw",@nobits
	.weak		__nv_reservedSMEM_offset_0_alias
	.size		__nv_reservedSMEM_offset_0_alias, 0, 64
	.other		__nv_reservedSMEM_offset_0_alias,@"STO_CUDA_RESERVED_SHARED STV_DEFAULT"
__nv_reservedSMEM_offset_0_alias:
	.zero		0
	.zero		64


//--------------------- .nv.constant0._Z16matrixMultDevicePfS_S_i --------------------------
	.section	.nv.constant0._Z16matrixMultDevicePfS_S_i,"a",@progbits
	.sectionflags	@""
	.align	4
.nv.constant0._Z16matrixMultDevicePfS_S_i:
	.zero		924


//--------------------- SYMBOLS --------------------------

	.type		.nv.reservedSmem.offset0,@object
	.size		.nv.reservedSmem.offset0,0x4
